//
// Generated by NVIDIA NVVM Compiler
//
// Compiler Build ID: CL-36424714
// Cuda compilation tools, release 13.0, V13.0.88
// Based on NVVM 20.0.0
//

.version 9.0
.target sm_100
.address_size 64

	// .globl	_Z11matrixMulV2PiS_S_i
// _ZZ11matrixMulV2PiS_S_iE4ds_M has been demoted
// _ZZ11matrixMulV2PiS_S_iE4ds_N has been demoted

.visible .entry _Z11matrixMulV2PiS_S_i(
	.param .u64 .ptr .align 1 _Z11matrixMulV2PiS_S_i_param_0,
	.param .u64 .ptr .align 1 _Z11matrixMulV2PiS_S_i_param_1,
	.param .u64 .ptr .align 1 _Z11matrixMulV2PiS_S_i_param_2,
	.param .u32 _Z11matrixMulV2PiS_S_i_param_3
)
{
	.reg .pred 	%p<37>;
	.reg .b32 	%r<222>;
	.reg .b64 	%rd<31>;
	// demoted variable
	.shared .align 4 .b8 _ZZ11matrixMulV2PiS_S_iE4ds_M[16];
	// demoted variable
	.shared .align 4 .b8 _ZZ11matrixMulV2PiS_S_iE4ds_N[16];
	ld.param.u64 	%rd5, [_Z11matrixMulV2PiS_S_i_param_0];
	ld.param.u64 	%rd6, [_Z11matrixMulV2PiS_S_i_param_1];
	ld.param.u32 	%r104, [_Z11matrixMulV2PiS_S_i_param_3];
	cvta.to.global.u64 	%rd1, %rd6;
	cvta.to.global.u64 	%rd2, %rd5;
	mov.u32 	%r106, %ntid.y;
	mov.u32 	%r107, %ctaid.y;
	mov.u32 	%r1, %tid.y;
	mad.lo.s32 	%r2, %r106, %r107, %r1;
	mov.u32 	%r108, %ntid.x;
	mov.u32 	%r109, %ctaid.x;
	mov.u32 	%r3, %tid.x;
	mad.lo.s32 	%r4, %r108, %r109, %r3;
	setp.lt.s32 	%p1, %r104, 1;
	mov.b32 	%r193, 0;
	@%p1 bra 	$L__BB0_47;
	add.s32 	%r5, %r104, 1;
	shr.u32 	%r112, %r5, 1;
	mul.lo.s32 	%r6, %r104, %r2;
	shl.b32 	%r113, %r1, 1;
	add.s32 	%r114, %r113, %r3;
	shl.b32 	%r115, %r114, 2;
	mov.u32 	%r116, _ZZ11matrixMulV2PiS_S_iE4ds_M;
	add.s32 	%r7, %r116, %r115;
	mov.u32 	%r117, _ZZ11matrixMulV2PiS_S_iE4ds_N;
	add.s32 	%r8, %r117, %r115;
	and.b32  	%r9, %r112, 3;
	setp.lt.u32 	%p2, %r104, 7;
	shl.b32 	%r118, %r1, 3;
	add.s32 	%r10, %r116, %r118;
	shl.b32 	%r119, %r3, 2;
	add.s32 	%r11, %r117, %r119;
	mov.b32 	%r208, 0;
	mov.u32 	%r193, %r208;
	@%p2 bra 	$L__BB0_36;
	and.b32  	%r123, %r112, 1073741820;
	neg.s32 	%r189, %r123;
	add.s32 	%r187, %r3, 4;
	add.s32 	%r186, %r3, %r6;
	add.s32 	%r185, %r1, 4;
	add.s32 	%r124, %r1, 6;
	mad.lo.s32 	%r184, %r104, %r124, %r4;
	mad.lo.s32 	%r183, %r104, %r185, %r4;
	add.s32 	%r125, %r1, 2;
	mad.lo.s32 	%r182, %r104, %r125, %r4;
	mad.lo.s32 	%r181, %r1, %r104, %r4;
	mov.b32 	%r193, 0;
	mov.b32 	%r188, 3;
	cvt.u64.u32 	%rd11, %r3;
	cvt.u64.u32 	%rd13, %r6;
$L__BB0_3:
	setp.ge.u32 	%p3, %r2, %r104;
	add.s32 	%r127, %r187, -4;
	setp.ge.s32 	%p4, %r127, %r104;
	mov.b32 	%r191, 0;
	or.pred  	%p5, %p3, %p4;
	@%p5 bra 	$L__BB0_5;
	mul.wide.u32 	%rd7, %r186, 4;
	add.s64 	%rd8, %rd2, %rd7;
	ld.global.u32 	%r191, [%rd8];
$L__BB0_5:
	st.shared.u32 	[%r7], %r191;
	add.s32 	%r129, %r185, -4;
	mov.b32 	%r192, 0;
	max.s32 	%r130, %r4, %r129;
	setp.ge.s32 	%p6, %r130, %r104;
	@%p6 bra 	$L__BB0_7;
	mul.wide.s32 	%rd9, %r181, 4;
	add.s64 	%rd10, %rd1, %rd9;
	ld.global.u32 	%r192, [%rd10];
$L__BB0_7:
	st.shared.u32 	[%r8], %r192;
	bar.sync 	0;
	add.s32 	%r131, %r188, -3;
	setp.ge.s32 	%p7, %r131, %r104;
	@%p7 bra 	$L__BB0_9;
	ld.shared.u32 	%r132, [%r10];
	ld.shared.u32 	%r133, [%r11];
	mad.lo.s32 	%r193, %r133, %r132, %r193;
$L__BB0_9:
	add.s32 	%r134, %r188, -2;
	setp.ge.s32 	%p8, %r134, %r104;
	@%p8 bra 	$L__BB0_11;
	ld.shared.u32 	%r135, [%r10+4];
	ld.shared.u32 	%r136, [%r11+8];
	mad.lo.s32 	%r193, %r136, %r135, %r193;
$L__BB0_11:
	bar.sync 	0;
	add.s32 	%r138, %r187, -2;
	setp.ge.s32 	%p10, %r138, %r104;
	add.s32 	%r139, %r188, -3;
	cvt.u64.u32 	%rd12, %r139;
	add.s64 	%rd14, %rd12, %rd11;
	add.s64 	%rd15, %rd14, %rd13;
	shl.b64 	%rd16, %rd15, 2;
	add.s64 	%rd3, %rd2, %rd16;
	mov.b32 	%r195, 0;
	or.pred  	%p11, %p3, %p10;
	@%p11 bra 	$L__BB0_13;
	ld.global.u32 	%r195, [%rd3+8];
$L__BB0_13:
	st.shared.u32 	[%r7], %r195;
	add.s32 	%r141, %r185, -2;
	mov.b32 	%r196, 0;
	max.s32 	%r142, %r4, %r141;
	setp.ge.s32 	%p12, %r142, %r104;
	@%p12 bra 	$L__BB0_15;
	mul.wide.s32 	%rd17, %r182, 4;
	add.s64 	%rd18, %rd1, %rd17;
	ld.global.u32 	%r196, [%rd18];
$L__BB0_15:
	st.shared.u32 	[%r8], %r196;
	bar.sync 	0;
	add.s32 	%r143, %r188, -1;
	setp.ge.s32 	%p13, %r143, %r104;
	@%p13 bra 	$L__BB0_17;
	ld.shared.u32 	%r144, [%r10];
	ld.shared.u32 	%r145, [%r11];
	mad.lo.s32 	%r193, %r145, %r144, %r193;
$L__BB0_17:
	setp.ge.s32 	%p14, %r188, %r104;
	@%p14 bra 	$L__BB0_19;
	ld.shared.u32 	%r146, [%r10+4];
	ld.shared.u32 	%r147, [%r11+8];
	mad.lo.s32 	%r193, %r147, %r146, %r193;
$L__BB0_19:
	bar.sync 	0;
	setp.ge.s32 	%p16, %r187, %r104;
	mov.b32 	%r199, 0;
	or.pred  	%p17, %p3, %p16;
	@%p17 bra 	$L__BB0_21;
	ld.global.u32 	%r199, [%rd3+16];
$L__BB0_21:
	st.shared.u32 	[%r7], %r199;
	mov.b32 	%r200, 0;
	max.s32 	%r150, %r4, %r185;
	setp.ge.s32 	%p18, %r150, %r104;
	@%p18 bra 	$L__BB0_23;
	mul.wide.s32 	%rd19, %r183, 4;
	add.s64 	%rd20, %rd1, %rd19;
	ld.global.u32 	%r200, [%rd20];
$L__BB0_23:
	st.shared.u32 	[%r8], %r200;
	bar.sync 	0;
	add.s32 	%r151, %r188, 1;
	setp.ge.s32 	%p19, %r151, %r104;
	@%p19 bra 	$L__BB0_25;
	ld.shared.u32 	%r152, [%r10];
	ld.shared.u32 	%r153, [%r11];
	mad.lo.s32 	%r193, %r153, %r152, %r193;
$L__BB0_25:
	add.s32 	%r154, %r188, 2;
	setp.ge.s32 	%p20, %r154, %r104;
	@%p20 bra 	$L__BB0_27;
	ld.shared.u32 	%r155, [%r10+4];
	ld.shared.u32 	%r156, [%r11+8];
	mad.lo.s32 	%r193, %r156, %r155, %r193;
$L__BB0_27:
	bar.sync 	0;
	add.s32 	%r158, %r187, 2;
	setp.ge.s32 	%p22, %r158, %r104;
	mov.b32 	%r203, 0;
	or.pred  	%p23, %p3, %p22;
	@%p23 bra 	$L__BB0_29;
	ld.global.u32 	%r203, [%rd3+24];
$L__BB0_29:
	st.shared.u32 	[%r7], %r203;
	add.s32 	%r160, %r185, 2;
	mov.b32 	%r204, 0;
	max.s32 	%r161, %r4, %r160;
	setp.ge.s32 	%p24, %r161, %r104;
	@%p24 bra 	$L__BB0_31;
	mul.wide.s32 	%rd21, %r184, 4;
	add.s64 	%rd22, %rd1, %rd21;
	ld.global.u32 	%r204, [%rd22];
$L__BB0_31:
	st.shared.u32 	[%r8], %r204;
	bar.sync 	0;
	add.s32 	%r162, %r188, 3;
	setp.ge.s32 	%p25, %r162, %r104;
	@%p25 bra 	$L__BB0_33;
	ld.shared.u32 	%r163, [%r10];
	ld.shared.u32 	%r164, [%r11];
	mad.lo.s32 	%r193, %r164, %r163, %r193;
$L__BB0_33:
	add.s32 	%r165, %r188, 4;
	setp.ge.s32 	%p26, %r165, %r104;
	@%p26 bra 	$L__BB0_35;
	ld.shared.u32 	%r166, [%r10+4];
	ld.shared.u32 	%r167, [%r11+8];
	mad.lo.s32 	%r193, %r167, %r166, %r193;
$L__BB0_35:
	add.s32 	%r168, %r104, 1;
	shr.u32 	%r169, %r168, 1;
	and.b32  	%r208, %r169, 1073741820;
	bar.sync 	0;
	add.s32 	%r189, %r189, 4;
	add.s32 	%r188, %r188, 8;
	add.s32 	%r187, %r187, 8;
	add.s32 	%r186, %r186, 8;
	add.s32 	%r185, %r185, 8;
	shl.b32 	%r170, %r104, 3;
	add.s32 	%r184, %r184, %r170;
	add.s32 	%r183, %r183, %r170;
	add.s32 	%r182, %r182, %r170;
	add.s32 	%r181, %r181, %r170;
	setp.ne.s32 	%p27, %r189, 0;
	@%p27 bra 	$L__BB0_3;
$L__BB0_36:
	setp.eq.s32 	%p28, %r9, 0;
	@%p28 bra 	$L__BB0_47;
	shl.b32 	%r215, %r208, 1;
	add.s32 	%r213, %r3, %r215;
	add.s32 	%r214, %r213, %r6;
	add.s32 	%r211, %r1, %r215;
	mad.lo.s32 	%r212, %r104, %r211, %r4;
	shl.b32 	%r80, %r104, 1;
	neg.s32 	%r210, %r9;
$L__BB0_38:
	.pragma "nounroll";
	setp.ge.u32 	%p29, %r2, %r104;
	setp.ge.s32 	%p30, %r213, %r104;
	mov.b32 	%r217, 0;
	or.pred  	%p31, %p29, %p30;
	@%p31 bra 	$L__BB0_40;
	mul.wide.u32 	%rd23, %r214, 4;
	add.s64 	%rd24, %rd2, %rd23;
	ld.global.u32 	%r217, [%rd24];
$L__BB0_40:
	st.shared.u32 	[%r7], %r217;
	mov.b32 	%r218, 0;
	max.s32 	%r173, %r4, %r211;
	setp.ge.s32 	%p32, %r173, %r104;
	@%p32 bra 	$L__BB0_42;
	mul.wide.s32 	%rd25, %r212, 4;
	add.s64 	%rd26, %rd1, %rd25;
	ld.global.u32 	%r218, [%rd26];
$L__BB0_42:
	st.shared.u32 	[%r8], %r218;
	bar.sync 	0;
	setp.ge.s32 	%p33, %r215, %r104;
	@%p33 bra 	$L__BB0_44;
	ld.shared.u32 	%r174, [%r10];
	ld.shared.u32 	%r175, [%r11];
	mad.lo.s32 	%r193, %r175, %r174, %r193;
$L__BB0_44:
	add.s32 	%r176, %r215, 1;
	setp.ge.s32 	%p34, %r176, %r104;
	@%p34 bra 	$L__BB0_46;
	ld.shared.u32 	%r177, [%r10+4];
	ld.shared.u32 	%r178, [%r11+8];
	mad.lo.s32 	%r193, %r178, %r177, %r193;
$L__BB0_46:
	bar.sync 	0;
	add.s32 	%r215, %r215, 2;
	add.s32 	%r214, %r214, 2;
	add.s32 	%r213, %r213, 2;
	add.s32 	%r212, %r212, %r80;
	add.s32 	%r211, %r211, 2;
	add.s32 	%r210, %r210, 1;
	setp.ne.s32 	%p35, %r210, 0;
	@%p35 bra 	$L__BB0_38;
$L__BB0_47:
	max.s32 	%r179, %r2, %r4;
	setp.ge.s32 	%p36, %r179, %r104;
	@%p36 bra 	$L__BB0_49;
	ld.param.u64 	%rd30, [_Z11matrixMulV2PiS_S_i_param_2];
	mad.lo.s32 	%r180, %r104, %r2, %r4;
	cvta.to.global.u64 	%rd27, %rd30;
	mul.wide.s32 	%rd28, %r180, 4;
	add.s64 	%rd29, %rd27, %rd28;
	st.global.u32 	[%rd29], %r193;
$L__BB0_49:
	ret;

}


// ===== COMPILED SASS (sm_100) =====

	.target	sm_100

	.elftype	@"ET_EXEC"


//--------------------- .note.nv.tkinfo           --------------------------
	.section	.note.nv.tkinfo,"",@"SHT_NOTE"
	.sectionflags	@"SHF_NOTE_NV_TKINFO"
	.tkinfo
        /*0018*/ 	.word	0x00000002
        /*0030*/ 	.string	""
        /*0030*/ 	.string	"ptxas"
        /*0030*/ 	.string	"Cuda compilation tools, release 13.0, V13.0.88"
        /*0030*/ 	.string	"Build cuda_13.0.r13.0/compiler.36424714_0"
        /*0030*/ 	.string	"-arch sm_100 -m 64 "



//--------------------- .note.nv.cuinfo           --------------------------
	.section	.note.nv.cuinfo,"",@"SHT_NOTE"
	.sectionflags	@"SHF_NOTE_NV_CUINFO"
        /*0018*/ 	.short	0x0002
        /*001a*/ 	.short	0x0064
        /*001c*/ 	.short	0x0082
	.zero		2


//--------------------- .nv.info                  --------------------------
	.section	.nv.info,"",@"SHT_CUDA_INFO"
	.align	4


	//----- nvinfo : EIATTR_REGCOUNT
	.align		4
        /*0000*/ 	.byte	0x04, 0x2f
        /*0002*/ 	.short	(.L_1 - .L_0)
	.align		4
.L_0:
        /*0004*/ 	.word	index@(_Z11matrixMulV2PiS_S_i)
        /*0008*/ 	.word	0x00000020


	//----- nvinfo : EIATTR_FRAME_SIZE
	.align		4
.L_1:
        /*000c*/ 	.byte	0x04, 0x11
        /*000e*/ 	.short	(.L_3 - .L_2)
	.align		4
.L_2:
        /*0010*/ 	.word	index@(_Z11matrixMulV2PiS_S_i)
        /*0014*/ 	.word	0x00000000


	//----- nvinfo : EIATTR_MIN_STACK_SIZE
	.align		4
.L_3:
        /*0018*/ 	.byte	0x04, 0x12
        /*001a*/ 	.short	(.L_5 - .L_4)
	.align		4
.L_4:
        /*001c*/ 	.word	index@(_Z11matrixMulV2PiS_S_i)
        /*0020*/ 	.word	0x00000000
.L_5:


//--------------------- .nv.compat                --------------------------
	.section	.nv.compat,"",@"SHT_CUDA_COMPAT_INFO"
	.align	4
        /*0000*/ 	.byte	0x02, 0x09, 0x00, 0x00, 0x02, 0x02, 0x01, 0x00, 0x02, 0x05, 0x05, 0x00, 0x03, 0x07, 0x01, 0x01
        /*0010*/ 	.byte	0x02, 0x03, 0x00, 0x00, 0x02, 0x06, 0x01, 0x00, 0x04, 0x0b, 0x08, 0x00, 0x09, 0x00, 0x00, 0x00
        /*0020*/ 	.byte	0x00, 0x00, 0x00, 0x00


//--------------------- .nv.info._Z11matrixMulV2PiS_S_i --------------------------
	.section	.nv.info._Z11matrixMulV2PiS_S_i,"",@"SHT_CUDA_INFO"
	.sectionflags	@""
	.align	4


	//----- nvinfo : EIATTR_CUDA_API_VERSION
	.align		4
        /*0000*/ 	.byte	0x04, 0x37
        /*0002*/ 	.short	(.L_7 - .L_6)
.L_6:
        /*0004*/ 	.word	0x00000082


	//----- nvinfo : EIATTR_KPARAM_INFO
	.align		4
.L_7:
        /*0008*/ 	.byte	0x04, 0x17
        /*000a*/ 	.short	(.L_9 - .L_8)
.L_8:
        /*000c*/ 	.word	0x00000000
        /*0010*/ 	.short	0x0003
        /*0012*/ 	.short	0x0018
        /*0014*/ 	.byte	0x00, 0xf0, 0x11, 0x00


	//----- nvinfo : EIATTR_KPARAM_INFO
	.align		4
.L_9:
        /*0018*/ 	.byte	0x04, 0x17
        /*001a*/ 	.short	(.L_11 - .L_10)
.L_10:
        /*001c*/ 	.word	0x00000000
        /*0020*/ 	.short	0x0002
        /*0022*/ 	.short	0x0010
        /*0024*/ 	.byte	0x00, 0xf5, 0x21, 0x00


	//----- nvinfo : EIATTR_KPARAM_INFO
	.align		4
.L_11:
        /*0028*/ 	.byte	0x04, 0x17
        /*002a*/ 	.short	(.L_13 - .L_12)
.L_12:
        /*002c*/ 	.word	0x00000000
        /*0030*/ 	.short	0x0001
        /*0032*/ 	.short	0x0008
        /*0034*/ 	.byte	0x00, 0xf5, 0x21, 0x00


	//----- nvinfo : EIATTR_KPARAM_INFO
	.align		4
.L_13:
        /*0038*/ 	.byte	0x04, 0x17
        /*003a*/ 	.short	(.L_15 - .L_14)
.L_14:
        /*003c*/ 	.word	0x00000000
        /*0040*/ 	.short	0x0000
        /*0042*/ 	.short	0x0000
        /*0044*/ 	.byte	0x00, 0xf5, 0x21, 0x00


	//----- nvinfo : EIATTR_SPARSE_MMA_MASK
	.align		4
.L_15:
        /*0048*/ 	.byte	0x03, 0x50
        /*004a*/ 	.short	0x0000


	//----- nvinfo : EIATTR_MAXREG_COUNT
	.align		4
        /*004c*/ 	.byte	0x03, 0x1b
        /*004e*/ 	.short	0x00ff


	//----- nvinfo : EIATTR_NUM_BARRIERS
	.align		4
        /*0050*/ 	.byte	0x02, 0x4c
        /*0052*/ 	.byte	0x01
	.zero		1


	//----- nvinfo : EIATTR_MERCURY_ISA_VERSION
	.align		4
        /*0054*/ 	.byte	0x03, 0x5f
        /*0056*/ 	.short	0x0101


	//----- nvinfo : EIATTR_VRC_CTA_INIT_COUNT
	.align		4
        /*0058*/ 	.byte	0x02, 0x4a
	.zero		1
	.zero		1


	//----- nvinfo : EIATTR_EXIT_INSTR_OFFSETS
	.align		4
        /*005c*/ 	.byte	0x04, 0x1c
        /*005e*/ 	.short	(.L_17 - .L_16)


	//   ....[0]....
.L_16:
        /*0060*/ 	.word	0x00000ce0


	//   ....[1]....
        /*0064*/ 	.word	0x00000d30


	//----- nvinfo : EIATTR_CBANK_PARAM_SIZE
	.align		4
.L_17:
        /*0068*/ 	.byte	0x03, 0x19
        /*006a*/ 	.short	0x001c


	//----- nvinfo : EIATTR_PARAM_CBANK
	.align		4
        /*006c*/ 	.byte	0x04, 0x0a
        /*006e*/ 	.short	(.L_19 - .L_18)
	.align		4
.L_18:
        /*0070*/ 	.word	index@(.nv.constant0._Z11matrixMulV2PiS_S_i)
        /*0074*/ 	.short	0x0380
        /*0076*/ 	.short	0x001c


	//----- nvinfo : EIATTR_SW_WAR
	.align		4
.L_19:
        /*0078*/ 	.byte	0x04, 0x36
        /*007a*/ 	.short	(.L_21 - .L_20)
.L_20:
        /*007c*/ 	.word	0x00000008
.L_21:


//--------------------- .nv.callgraph             --------------------------
	.section	.nv.callgraph,"",@"SHT_CUDA_CALLGRAPH"
	.align	4
	.sectionentsize	8
	.align		4
        /*0000*/ 	.word	0x00000000
	.align		4
        /*0004*/ 	.word	0xffffffff
	.align		4
        /*0008*/ 	.word	0x00000000
	.align		4
        /*000c*/ 	.word	0xfffffffe
	.align		4
        /*0010*/ 	.word	0x00000000
	.align		4
        /*0014*/ 	.word	0xfffffffd
	.align		4
        /*0018*/ 	.word	0x00000000
	.align		4
        /*001c*/ 	.word	0xfffffffc


//--------------------- .text._Z11matrixMulV2PiS_S_i --------------------------
	.section	.text._Z11matrixMulV2PiS_S_i,"ax",@progbits
	.align	128
        .global         _Z11matrixMulV2PiS_S_i
        .type           _Z11matrixMulV2PiS_S_i,@function
        .size           _Z11matrixMulV2PiS_S_i,(.L_x_5 - _Z11matrixMulV2PiS_S_i)
        .other          _Z11matrixMulV2PiS_S_i,@"STO_CUDA_ENTRY STV_DEFAULT"
_Z11matrixMulV2PiS_S_i:
.text._Z11matrixMulV2PiS_S_i:
[----:B------:R-:W-:Y:S01]  /*0000*/  LDC R1, c[0x0][0x37c] ;  /* 0x0000df00ff017b82 */ /* 0x000fe20000000800 */
[----:B------:R-:W0:Y:S01]  /*0010*/  LDCU UR6, c[0x0][0x398] ;  /* 0x00007300ff0677ac */ /* 0x000e220008000800 */
[----:B------:R-:W1:Y:S01]  /*0020*/  S2R R7, SR_CTAID.Y ;  /* 0x0000000000077919 */ /* 0x000e620000002600 */
[----:B------:R-:W-:Y:S01]  /*0030*/  IMAD.MOV.U32 R2, RZ, RZ, RZ ;  /* 0x000000ffff027224 */ /* 0x000fe200078e00ff */
[----:B------:R-:W1:Y:S01]  /*0040*/  LDCU UR4, c[0x0][0x364] ;  /* 0x00006c80ff0477ac */ /* 0x000e620008000800 */
[----:B------:R-:W1:Y:S01]  /*0050*/  S2R R0, SR_TID.Y ;  /* 0x0000000000007919 */ /* 0x000e620000002200 */
[----:B------:R-:W2:Y:S01]  /*0060*/  LDCU UR5, c[0x0][0x360] ;  /* 0x00006c00ff0577ac */ /* 0x000ea20008000800 */
[----:B------:R-:W2:Y:S01]  /*0070*/  S2R R6, SR_CTAID.X ;  /* 0x0000000000067919 */ /* 0x000ea20000002500 */
[----:B------:R-:W3:Y:S01]  /*0080*/  LDCU.64 UR8, c[0x0][0x358] ;  /* 0x00006b00ff0877ac */ /* 0x000ee20008000a00 */
[----:B------:R-:W2:Y:S01]  /*0090*/  S2R R3, SR_TID.X ;  /* 0x0000000000037919 */ /* 0x000ea20000002100 */
[----:B0-----:R-:W-:-:S05]  /*00a0*/  IMAD.U32 R5, RZ, RZ, UR6 ;  /* 0x00000006ff057e24 */ /* 0x001fca000f8e00ff */
[----:B------:R-:W-:Y:S01]  /*00b0*/  ISETP.GE.AND P0, PT, R5, 0x1, PT ;  /* 0x000000010500780c */ /* 0x000fe20003f06270 */
[----:B-1----:R-:W-:Y:S02]  /*00c0*/  IMAD R4, R7, UR4, R0 ;  /* 0x0000000407047c24 */ /* 0x002fe4000f8e0200 */
[----:B--2---:R-:W-:-:S10]  /*00d0*/  IMAD R6, R6, UR5, R3 ;  /* 0x0000000506067c24 */ /* 0x004fd4000f8e0203 */
[----:B---3--:R-:W-:Y:S05]  /*00e0*/  @!P0 BRA `(.L_x_0) ;  /* 0x0000000800f48947 */ /* 0x008fea0003800000 */
[----:B------:R-:W0:Y:S01]  /*00f0*/  S2UR UR6, SR_CgaCtaId ;  /* 0x00000000000679c3 */ /* 0x000e220000008800 */
[----:B------:R-:W-:Y:S01]  /*0100*/  UMOV UR4, 0x400 ;  /* 0x0000040000047882 */ /* 0x000fe20000000000 */
[C---:B------:R-:W-:Y:S01]  /*0110*/  ISETP.GE.U32.AND P0, PT, R5.reuse, 0x7, PT ;  /* 0x000000070500780c */ /* 0x040fe20003f06070 */
[----:B------:R-:W-:Y:S01]  /*0120*/  UIADD3 UR5, UPT, UPT, UR4, 0x10, URZ ;  /* 0x0000001004057890 */ /* 0x000fe2000fffe0ff */
[----:B------:R-:W-:Y:S01]  /*0130*/  VIADD R2, R5, 0x1 ;  /* 0x0000000105027836 */ /* 0x000fe20000000000 */
[----:B------:R-:W-:Y:S01]  /*0140*/  LEA R11, R0, R3, 0x1 ;  /* 0x00000003000b7211 */ /* 0x000fe200078e08ff */
[----:B------:R-:W-:Y:S02]  /*0150*/  IMAD R8, R4, R5, RZ ;  /* 0x0000000504087224 */ /* 0x000fe400078e02ff */
[----:B------:R-:W-:Y:S01]  /*0160*/  IMAD.MOV.U32 R16, RZ, RZ, RZ ;  /* 0x000000ffff107224 */ /* 0x000fe200078e00ff */
[----:B------:R-:W-:Y:S01]  /*0170*/  SHF.R.U32.HI R13, RZ, 0x1, R2 ;  /* 0x00000001ff0d7819 */ /* 0x000fe20000011602 */
[----:B------:R-:W-:-:S03]  /*0180*/  IMAD.MOV.U32 R2, RZ, RZ, RZ ;  /* 0x000000ffff027224 */ /* 0x000fc600078e00ff */
[----:B------:R-:W-:Y:S01]  /*0190*/  LOP3.LUT R9, R13, 0x3, RZ, 0xc0, !PT ;  /* 0x000000030d097812 */ /* 0x000fe200078ec0ff */
[----:B0-----:R-:W-:Y:S02]  /*01a0*/  ULEA UR4, UR6, UR4, 0x18 ;  /* 0x0000000406047291 */ /* 0x001fe4000f8ec0ff */
[----:B------:R-:W-:-:S04]  /*01b0*/  ULEA UR5, UR6, UR5, 0x18 ;  /* 0x0000000506057291 */ /* 0x000fc8000f8ec0ff */
[C---:B------:R-:W-:Y:S02]  /*01c0*/  LEA R7, R11.reuse, UR4, 0x2 ;  /* 0x000000040b077c11 */ /* 0x040fe4000f8e10ff */
[----:B------:R-:W-:Y:S02]  /*01d0*/  LEA R10, R0, UR4, 0x3 ;  /* 0x00000004000a7c11 */ /* 0x000fe4000f8e18ff */
[----:B------:R-:W-:Y:S02]  /*01e0*/  LEA R11, R11, UR5, 0x2 ;  /* 0x000000050b0b7c11 */ /* 0x000fe4000f8e10ff */
[----:B------:R-:W-:Y:S01]  /*01f0*/  LEA R12, R3, UR5, 0x2 ;  /* 0x00000005030c7c11 */ /* 0x000fe2000f8e10ff */
[----:B------:R-:W-:Y:S06]  /*0200*/  @!P0 BRA `(.L_x_1) ;  /* 0x0000000800008947 */ /* 0x000fec0003800000 */
[C---:B------:R-:W-:Y:S01]  /*0210*/  IADD3 R24, PT, PT, R0.reuse, 0x6, RZ ;  /* 0x0000000600187810 */ /* 0x040fe20007ffe0ff */
[C---:B------:R-:W-:Y:S01]  /*0220*/  VIADD R19, R0.reuse, 0x2 ;  /* 0x0000000200137836 */ /* 0x040fe20000000000 */
[----:B------:R-:W-:Y:S01]  /*0230*/  LOP3.LUT R13, R13, 0x3ffffffc, RZ, 0xc0, !PT ;  /* 0x3ffffffc0d0d7812 */ /* 0x000fe200078ec0ff */
[----:B------:R-:W-:Y:S01]  /*0240*/  VIADD R25, R0, 0x4 ;  /* 0x0000000400197836 */ /* 0x000fe20000000000 */
[-C--:B------:R-:W-:Y:S01]  /*0250*/  ISETP.GE.U32.AND P0, PT, R4, R5.reuse, PT ;  /* 0x000000050400720c */ /* 0x080fe20003f06070 */
[-CC-:B------:R-:W-:Y:S01]  /*0260*/  IMAD R21, R0, R5.reuse, R6.reuse ;  /* 0x0000000500157224 */ /* 0x180fe200078e0206 */
[----:B------:R-:W-:Y:S01]  /*0270*/  IADD3 R18, PT, PT, R3, 0x4, RZ ;  /* 0x0000000403127810 */ /* 0x000fe20007ffe0ff */
[----:B------:R-:W-:Y:S01]  /*0280*/  IMAD.IADD R20, R8, 0x1, R3 ;  /* 0x0000000108147824 */ /* 0x000fe200078e0203 */
[----:B------:R-:W-:Y:S01]  /*0290*/  IADD3 R22, PT, PT, -R13, RZ, RZ ;  /* 0x000000ff0d167210 */ /* 0x000fe20007ffe1ff */
[----:B------:R-:W-:Y:S01]  /*02a0*/  IMAD.MOV.U32 R2, RZ, RZ, RZ ;  /* 0x000000ffff027224 */ /* 0x000fe200078e00ff */
[----:B------:R-:W0:Y:S01]  /*02b0*/  LDCU.64 UR10, c[0x0][0x380] ;  /* 0x00007000ff0a77ac */ /* 0x000e220008000a00 */
[----:B------:R-:W-:-:S02]  /*02c0*/  IMAD R24, R24, R5, R6 ;  /* 0x0000000518187224 */ /* 0x000fc400078e0206 */
[-CC-:B------:R-:W-:Y:S01]  /*02d0*/  IMAD R19, R19, R5.reuse, R6.reuse ;  /* 0x0000000513137224 */ /* 0x180fe200078e0206 */
[----:B------:R-:W-:Y:S01]  /*02e0*/  UMOV UR4, 0x3 ;  /* 0x0000000300047882 */ /* 0x000fe20000000000 */
[----:B------:R-:W-:-:S07]  /*02f0*/  IMAD R23, R25, R5, R6 ;  /* 0x0000000519177224 */ /* 0x000fce00078e0206 */
.L_x_2:
[----:B------:R-:W1:Y:S01]  /*0300*/  LDC R5, c[0x0][0x398] ;  /* 0x0000e600ff057b82 */ /* 0x000e620000000800 */
[----:B------:R-:W-:Y:S02]  /*0310*/  VIADD R14, R18, 0xfffffffc ;  /* 0xfffffffc120e7836 */ /* 0x000fe40000000000 */
[----:B------:R-:W-:-:S03]  /*0320*/  IMAD.MOV.U32 R26, RZ, RZ, RZ ;  /* 0x000000ffff1a7224 */ /* 0x000fc600078e00ff */
[----:B-1----:R-:W-:Y:S02]  /*0330*/  ISETP.GE.OR P1, PT, R14, R5, P0 ;  /* 0x000000050e00720c */ /* 0x002fe40000726670 */
[----:B------:R-:W-:-:S04]  /*0340*/  VIADDMNMX R14, R25, 0xfffffffc, R6, !PT ;  /* 0xfffffffc190e7846 */ /* 0x000fc80007800106 */
[----:B------:R-:W-:-:S07]  /*0350*/  ISETP.GE.AND P2, PT, R14, R5, PT ;  /* 0x000000050e00720c */ /* 0x000fce0003f46270 */
[----:B------:R-:W1:Y:S08]  /*0360*/  @!P1 LDC.64 R16, c[0x0][0x380] ;  /* 0x0000e000ff109b82 */ /* 0x000e700000000a00 */
[----:B------:R-:W2:Y:S01]  /*0370*/  @!P2 LDC.64 R14, c[0x0][0x388] ;  /* 0x0000e200ff0eab82 */ /* 0x000ea20000000a00 */
[----:B------:R-:W-:Y:S02]  /*0380*/  HFMA2 R28, -RZ, RZ, 0, 0 ;  /* 0x00000000ff1c7431 */ /* 0x000fe400000001ff */
[----:B-1----:R-:W-:-:S05]  /*0390*/  @!P1 IMAD.WIDE.U32 R16, R20, 0x4, R16 ;  /* 0x0000000414109825 */ /* 0x002fca00078e0010 */
[----:B------:R1:W3:Y:S01]  /*03a0*/  @!P1 LDG.E R26, desc[UR8][R16.64] ;  /* 0x00000008101a9981 */ /* 0x0002e2000c1e1900 */
[----:B--2---:R-:W-:-:S05]  /*03b0*/  @!P2 IMAD.WIDE R14, R21, 0x4, R14 ;  /* 0x00000004150ea825 */ /* 0x004fca00078e020e */
[----:B------:R0:W2:Y:S01]  /*03c0*/  @!P2 LDG.E R28, desc[UR8][R14.64] ;  /* 0x000000080e1ca981 */ /* 0x0000a2000c1e1900 */
[----:B------:R-:W-:-:S06]  /*03d0*/  UIADD3 UR5, UPT, UPT, UR4, -0x3, URZ ;  /* 0xfffffffd04057890 */ /* 0x000fcc000fffe0ff */
[----:B------:R-:W-:Y:S02]  /*03e0*/  ISETP.LE.AND P1, PT, R5, UR5, PT ;  /* 0x0000000505007c0c */ /* 0x000fe4000bf23270 */
[----:B-1----:R-:W-:Y:S01]  /*03f0*/  IADD3 R16, P2, P3, R8, UR5, R3 ;  /* 0x0000000508107c10 */ /* 0x002fe2000fb5e003 */
[----:B------:R-:W-:-:S03]  /*0400*/  UIADD3 UR5, UPT, UPT, UR4, -0x2, URZ ;  /* 0xfffffffe04057890 */ /* 0x000fc6000fffe0ff */
[----:B------:R-:W-:Y:S02]  /*0410*/  IADD3.X R17, PT, PT, RZ, RZ, RZ, P2, P3 ;  /* 0x000000ffff117210 */ /* 0x000fe400017e64ff */
[C---:B0-----:R-:W-:Y:S02]  /*0420*/  LEA R14, P2, R16.reuse, UR10, 0x2 ;  /* 0x0000000a100e7c11 */ /* 0x041fe4000f8410ff */
[----:B------:R-:W-:Y:S02]  /*0430*/  ISETP.LE.AND P3, PT, R5, UR5, PT ;  /* 0x0000000505007c0c */ /* 0x000fe4000bf63270 */
[----:B------:R-:W-:Y:S01]  /*0440*/  LEA.HI.X R15, R16, UR11, R17, 0x2, P2 ;  /* 0x0000000b100f7c11 */ /* 0x000fe200090f1411 */
[----:B------:R-:W-:-:S05]  /*0450*/  VIADD R16, R18, 0xfffffffe ;  /* 0xfffffffe12107836 */ /* 0x000fca0000000000 */
[----:B------:R-:W-:Y:S01]  /*0460*/  ISETP.GE.OR P2, PT, R16, R5, P0 ;  /* 0x000000051000720c */ /* 0x000fe20000746670 */
[----:B---3--:R0:W-:Y:S04]  /*0470*/  STS [R7], R26 ;  /* 0x0000001a07007388 */ /* 0x0081e80000000800 */
[----:B--2---:R1:W-:Y:S01]  /*0480*/  STS [R11], R28 ;  /* 0x0000001c0b007388 */ /* 0x0043e20000000800 */
[----:B0-----:R-:W-:Y:S01]  /*0490*/  IMAD.MOV.U32 R26, RZ, RZ, RZ ;  /* 0x000000ffff1a7224 */ /* 0x001fe200078e00ff */
[----:B------:R-:W-:Y:S06]  /*04a0*/  BAR.SYNC.DEFER_BLOCKING 0x0 ;  /* 0x0000000000007b1d */ /* 0x000fec0000010000 */
[----:B------:R-:W-:Y:S04]  /*04b0*/  @!P1 LDS R27, [R10] ;  /* 0x000000000a1b9984 */ /* 0x000fe80000000800 */
[----:B------:R-:W0:Y:S04]  /*04c0*/  @!P1 LDS R29, [R12] ;  /* 0x000000000c1d9984 */ /* 0x000e280000000800 */
[----:B------:R-:W-:Y:S04]  /*04d0*/  @!P3 LDS R16, [R10+0x4] ;  /* 0x000004000a10b984 */ /* 0x000fe80000000800 */
[----:B------:R-:W2:Y:S01]  /*04e0*/  @!P3 LDS R17, [R12+0x8] ;  /* 0x000008000c11b984 */ /* 0x000ea20000000800 */
[----:B------:R-:W-:Y:S01]  /*04f0*/  BAR.SYNC.DEFER_BLOCKING 0x0 ;  /* 0x0000000000007b1d */ /* 0x000fe20000010000 */
[----:B-1----:R-:W-:-:S05]  /*0500*/  MOV R28, RZ ;  /* 0x000000ff001c7202 */ /* 0x002fca0000000f00 */
[----:B------:R-:W3:Y:S01]  /*0510*/  @!P2 LDG.E R26, desc[UR8][R14.64+0x8] ;  /* 0x000008080e1aa981 */ /* 0x000ee2000c1e1900 */
[----:B0-----:R-:W-:-:S04]  /*0520*/  @!P1 IMAD R2, R27, R29, R2 ;  /* 0x0000001d1b029224 */ /* 0x001fc800078e0202 */
[----:B--2---:R-:W-:Y:S01]  /*0530*/  @!P3 IMAD R2, R17, R16, R2 ;  /* 0x000000101102b224 */ /* 0x004fe200078e0202 */
[----:B------:R-:W-:-:S04]  /*0540*/  VIADDMNMX R16, R25, 0xfffffffe, R6, !PT ;  /* 0xfffffffe19107846 */ /* 0x000fc80007800106 */
[----:B------:R-:W-:-:S13]  /*0550*/  ISETP.GE.AND P1, PT, R16, R5, PT ;  /* 0x000000051000720c */ /* 0x000fda0003f26270 */
[----:B------:R-:W0:Y:S02]  /*0560*/  @!P1 LDC.64 R16, c[0x0][0x388] ;  /* 0x0000e200ff109b82 */ /* 0x000e240000000a00 */
[----:B0-----:R-:W-:-:S05]  /*0570*/  @!P1 IMAD.WIDE R16, R19, 0x4, R16 ;  /* 0x0000000413109825 */ /* 0x001fca00078e0210 */
[----:B------:R-:W2:Y:S01]  /*0580*/  @!P1 LDG.E R28, desc[UR8][R16.64] ;  /* 0x00000008101c9981 */ /* 0x000ea2000c1e1900 */
[----:B------:R-:W-:Y:S02]  /*0590*/  UIADD3 UR5, UPT, UPT, UR4, -0x1, URZ ;  /* 0xffffffff04057890 */ /* 0x000fe4000fffe0ff */
[----:B------:R-:W-:-:S04]  /*05a0*/  ISETP.LE.AND P3, PT, R5, UR4, PT ;  /* 0x0000000405007c0c */ /* 0x000fc8000bf63270 */
[----:B------:R-:W-:Y:S02]  /*05b0*/  ISETP.LE.AND P2, PT, R5, UR5, PT ;  /* 0x0000000505007c0c */ /* 0x000fe4000bf43270 */
[----:B------:R-:W-:Y:S01]  /*05c0*/  ISETP.GE.OR P1, PT, R18, R5, P0 ;  /* 0x000000051200720c */ /* 0x000fe20000726670 */
[----:B---3--:R0:W-:Y:S04]  /*05d0*/  STS [R7], R26 ;  /* 0x0000001a07007388 */ /* 0x0081e80000000800 */
[----:B--2---:R-:W-:Y:S01]  /*05e0*/  STS [R11], R28 ;  /* 0x0000001c0b007388 */ /* 0x004fe20000000800 */
[----:B------:R-:W-:Y:S06]  /*05f0*/  BAR.SYNC.DEFER_BLOCKING 0x0 ;  /* 0x0000000000007b1d */ /* 0x000fec0000010000 */
[----:B------:R-:W-:Y:S04]  /*0600*/  @!P2 LDS R27, [R10] ;  /* 0x000000000a1ba984 */ /* 0x000fe80000000800 */
[----:B------:R-:W1:Y:S04]  /*0610*/  @!P2 LDS R29, [R12] ;  /* 0x000000000c1da984 */ /* 0x000e680000000800 */
[----:B------:R-:W-:Y:S04]  /*0620*/  @!P3 LDS R16, [R10+0x4] ;  /* 0x000004000a10b984 */ /* 0x000fe80000000800 */
[----:B------:R-:W2:Y:S01]  /*0630*/  @!P3 LDS R17, [R12+0x8] ;  /* 0x000008000c11b984 */ /* 0x000ea20000000800 */
[----:B0-----:R-:W-:Y:S01]  /*0640*/  IMAD.MOV.U32 R26, RZ, RZ, RZ ;  /* 0x000000ffff1a7224 */ /* 0x001fe200078e00ff */
[----:B------:R-:W-:Y:S06]  /*0650*/  BAR.SYNC.DEFER_BLOCKING 0x0 ;  /* 0x0000000000007b1d */ /* 0x000fec0000010000 */
[----:B------:R-:W3:Y:S01]  /*0660*/  @!P1 LDG.E R26, desc[UR8][R14.64+0x10] ;  /* 0x000010080e1a9981 */ /* 0x000ee2000c1e1900 */
[----:B-1----:R-:W-:-:S04]  /*0670*/  @!P2 IMAD R2, R27, R29, R2 ;  /* 0x0000001d1b02a224 */ /* 0x002fc800078e0202 */
[----:B--2---:R-:W-:Y:S01]  /*0680*/  @!P3 IMAD R2, R17, R16, R2 ;  /* 0x000000101102b224 */ /* 0x004fe200078e0202 */
[----:B------:R-:W-:-:S04]  /*0690*/  VIMNMX R16, PT, PT, R6, R25, !PT ;  /* 0x0000001906107248 */ /* 0x000fc80007fe0100 */
[----:B------:R-:W-:-:S13]  /*06a0*/  ISETP.GE.AND P1, PT, R16, R5, PT ;  /* 0x000000051000720c */ /* 0x000fda0003f26270 */
[----:B------:R-:W0:Y:S01]  /*06b0*/  @!P1 LDC.64 R16, c[0x0][0x388] ;  /* 0x0000e200ff109b82 */ /* 0x000e220000000a00 */
[----:B------:R-:W-:Y:S02]  /*06c0*/  IMAD.MOV.U32 R28, RZ, RZ, RZ ;  /* 0x000000ffff1c7224 */ /* 0x000fe400078e00ff */
[----:B0-----:R-:W-:-:S05]  /*06d0*/  @!P1 IMAD.WIDE R16, R23, 0x4, R16 ;  /* 0x0000000417109825 */ /* 0x001fca00078e0210 */
[----:B------:R0:W2:Y:S01]  /*06e0*/  @!P1 LDG.E R28, desc[UR8][R16.64] ;  /* 0x00000008101c9981 */ /* 0x0000a2000c1e1900 */
[----:B------:R-:W-:-:S06]  /*06f0*/  UIADD3 UR5, UPT, UPT, UR4, 0x1, URZ ;  /* 0x0000000104057890 */ /* 0x000fcc000fffe0ff */
[----:B------:R-:W-:Y:S01]  /*0700*/  ISETP.LE.AND P3, PT, R5, UR5, PT ;  /* 0x0000000505007c0c */ /* 0x000fe2000bf63270 */
[----:B------:R-:W-:-:S06]  /*0710*/  UIADD3 UR5, UPT, UPT, UR4, 0x2, URZ ;  /* 0x0000000204057890 */ /* 0x000fcc000fffe0ff */
[----:B------:R-:W-:Y:S02]  /*0720*/  ISETP.LE.AND P1, PT, R5, UR5, PT ;  /* 0x0000000505007c0c */ /* 0x000fe4000bf23270 */
[----:B0-----:R-:W-:Y:S01]  /*0730*/  VIADDMNMX R16, R25, 0x2, R6, !PT ;  /* 0x0000000219107846 */ /* 0x001fe20007800106 */
[----:B---3--:R0:W-:Y:S04]  /*0740*/  STS [R7], R26 ;  /* 0x0000001a07007388 */ /* 0x0081e80000000800 */
[----:B--2---:R-:W-:Y:S01]  /*0750*/  STS [R11], R28 ;  /* 0x0000001c0b007388 */ /* 0x004fe20000000800 */
[----:B------:R-:W-:Y:S06]  /*0760*/  BAR.SYNC.DEFER_BLOCKING 0x0 ;  /* 0x0000000000007b1d */ /* 0x000fec0000010000 */
[----:B------:R-:W-:Y:S04]  /*0770*/  @!P3 LDS R27, [R10] ;  /* 0x000000000a1bb984 */ /* 0x000fe80000000800 */
[----:B------:R-:W1:Y:S01]  /*0780*/  @!P3 LDS R29, [R12] ;  /* 0x000000000c1db984 */ /* 0x000e620000000800 */
[----:B0-----:R-:W-:-:S04]  /*0790*/  IADD3 R26, PT, PT, R18, 0x2, RZ ;  /* 0x00000002121a7810 */ /* 0x001fc80007ffe0ff */
[----:B------:R-:W-:Y:S02]  /*07a0*/  ISETP.GE.OR P2, PT, R26, R5, P0 ;  /* 0x000000051a00720c */ /* 0x000fe40000746670 */
[----:B------:R-:W-:Y:S01]  /*07b0*/  @!P1 LDS R26, [R12+0x8] ;  /* 0x000008000c1a9984 */ /* 0x000fe20000000800 */
[----:B-1----:R-:W-:-:S03]  /*07c0*/  @!P3 IMAD R2, R27, R29, R2 ;  /* 0x0000001d1b02b224 */ /* 0x002fc600078e0202 */
[----:B------:R-:W0:Y:S01]  /*07d0*/  @!P1 LDS R27, [R10+0x4] ;  /* 0x000004000a1b9984 */ /* 0x000e220000000800 */
[----:B------:R-:W-:Y:S01]  /*07e0*/  IMAD.MOV.U32 R29, RZ, RZ, RZ ;  /* 0x000000ffff1d7224 */ /* 0x000fe200078e00ff */
[----:B------:R-:W-:Y:S06]  /*07f0*/  BAR.SYNC.DEFER_BLOCKING 0x0 ;  /* 0x0000000000007b1d */ /* 0x000fec0000010000 */
[----:B------:R-:W2:Y:S01]  /*0800*/  @!P2 LDG.E R29, desc[UR8][R14.64+0x18] ;  /* 0x000018080e1da981 */ /* 0x000ea2000c1e1900 */
[----:B------:R-:W-:-:S13]  /*0810*/  ISETP.GE.AND P2, PT, R16, R5, PT ;  /* 0x000000051000720c */ /* 0x000fda0003f46270 */
[----:B------:R-:W1:Y:S01]  /*0820*/  @!P2 LDC.64 R16, c[0x0][0x388] ;  /* 0x0000e200ff10ab82 */ /* 0x000e620000000a00 */
[----:B------:R-:W-:Y:S02]  /*0830*/  IMAD.MOV.U32 R28, RZ, RZ, RZ ;  /* 0x000000ffff1c7224 */ /* 0x000fe400078e00ff */
[----:B-1----:R-:W-:-:S05]  /*0840*/  @!P2 IMAD.WIDE R16, R24, 0x4, R16 ;  /* 0x000000041810a825 */ /* 0x002fca00078e0210 */
[----:B------:R-:W3:Y:S01]  /*0850*/  @!P2 LDG.E R28, desc[UR8][R16.64] ;  /* 0x00000008101ca981 */ /* 0x000ee2000c1e1900 */
[----:B------:R-:W-:Y:S02]  /*0860*/  UIADD3 UR5, UPT, UPT, UR4, 0x3, URZ ;  /* 0x0000000304057890 */ /* 0x000fe4000fffe0ff */
[----:B------:R-:W-:-:S04]  /*0870*/  UIADD3 UR6, UPT, UPT, UR4, 0x4, URZ ;  /* 0x0000000404067890 */ /* 0x000fc8000fffe0ff */
[C---:B------:R-:W-:Y:S02]  /*0880*/  ISETP.LE.AND P2, PT, R5.reuse, UR5, PT ;  /* 0x0000000505007c0c */ /* 0x040fe4000bf43270 */
[----:B------:R-:W-:Y:S01]  /*0890*/  ISETP.LE.AND P3, PT, R5, UR6, PT ;  /* 0x0000000605007c0c */ /* 0x000fe2000bf63270 */
[----:B0-----:R-:W-:Y:S01]  /*08a0*/  @!P1 IMAD R2, R26, R27, R2 ;  /* 0x0000001b1a029224 */ /* 0x001fe200078e0202 */
[----:B------:R-:W-:-:S04]  /*08b0*/  IADD3 R22, PT, PT, R22, 0x4, RZ ;  /* 0x0000000416167810 */ /* 0x000fc80007ffe0ff */
[----:B------:R-:W-:Y:S01]  /*08c0*/  ISETP.NE.AND P1, PT, R22, RZ, PT ;  /* 0x000000ff1600720c */ /* 0x000fe20003f25270 */
[----:B------:R-:W-:Y:S01]  /*08d0*/  UIADD3 UR4, UPT, UPT, UR4, 0x8, URZ ;  /* 0x0000000804047890 */ /* 0x000fe2000fffe0ff */
[----:B------:R-:W-:Y:S01]  /*08e0*/  VIADD R25, R25, 0x8 ;  /* 0x0000000819197836 */ /* 0x000fe20000000000 */
[----:B------:R-:W-:Y:S01]  /*08f0*/  IADD3 R20, PT, PT, R20, 0x8, RZ ;  /* 0x0000000814147810 */ /* 0x000fe20007ffe0ff */
[----:B------:R-:W-:Y:S01]  /*0900*/  VIADD R18, R18, 0x8 ;  /* 0x0000000812127836 */ /* 0x000fe20000000000 */
[C---:B------:R-:W-:Y:S01]  /*0910*/  LEA R23, R5.reuse, R23, 0x3 ;  /* 0x0000001705177211 */ /* 0x040fe200078e18ff */
[C---:B------:R-:W-:Y:S02]  /*0920*/  IMAD R21, R5.reuse, 0x8, R21 ;  /* 0x0000000805157824 */ /* 0x040fe400078e0215 */
[C---:B------:R-:W-:Y:S02]  /*0930*/  IMAD R19, R5.reuse, 0x8, R19 ;  /* 0x0000000805137824 */ /* 0x040fe400078e0213 */
[----:B------:R-:W-:Y:S01]  /*0940*/  IMAD R24, R5, 0x8, R24 ;  /* 0x0000000805187824 */ /* 0x000fe200078e0218 */
[----:B--2---:R-:W-:Y:S04]  /*0950*/  STS [R7], R29 ;  /* 0x0000001d07007388 */ /* 0x004fe80000000800 */
[----:B---3--:R-:W-:Y:S01]  /*0960*/  STS [R11], R28 ;  /* 0x0000001c0b007388 */ /* 0x008fe20000000800 */
[----:B------:R-:W-:Y:S06]  /*0970*/  BAR.SYNC.DEFER_BLOCKING 0x0 ;  /* 0x0000000000007b1d */ /* 0x000fec0000010000 */
[----:B------:R-:W-:Y:S04]  /*0980*/  @!P2 LDS R15, [R10] ;  /* 0x000000000a0fa984 */ /* 0x000fe80000000800 */
[----:B------:R-:W0:Y:S04]  /*0990*/  @!P2 LDS R14, [R12] ;  /* 0x000000000c0ea984 */ /* 0x000e280000000800 */
[----:B------:R-:W-:Y:S04]  /*09a0*/  @!P3 LDS R26, [R10+0x4] ;  /* 0x000004000a1ab984 */ /* 0x000fe80000000800 */
[----:B------:R-:W1:Y:S01]  /*09b0*/  @!P3 LDS R17, [R12+0x8] ;  /* 0x000008000c11b984 */ /* 0x000e620000000800 */
[----:B0-----:R-:W-:-:S04]  /*09c0*/  @!P2 IMAD R2, R15, R14, R2 ;  /* 0x0000000e0f02a224 */ /* 0x001fc800078e0202 */
[----:B-1----:R-:W-:Y:S01]  /*09d0*/  @!P3 IMAD R2, R17, R26, R2 ;  /* 0x0000001a1102b224 */ /* 0x002fe200078e0202 */
[----:B------:R-:W-:Y:S06]  /*09e0*/  BAR.SYNC.DEFER_BLOCKING 0x0 ;  /* 0x0000000000007b1d */ /* 0x000fec0000010000 */
[----:B------:R-:W-:Y:S05]  /*09f0*/  @P1 BRA `(.L_x_2) ;  /* 0xfffffff800401947 */ /* 0x000fea000383ffff */
[----:B------:R-:W-:-:S07]  /*0a00*/  IMAD.MOV.U32 R16, RZ, RZ, R13 ;  /* 0x000000ffff107224 */ /* 0x000fce00078e000d */
.L_x_1:
[----:B------:R-:W-:-:S13]  /*0a10*/  ISETP.NE.AND P0, PT, R9, RZ, PT ;  /* 0x000000ff0900720c */ /* 0x000fda0003f05270 */
[----:B------:R-:W-:Y:S05]  /*0a20*/  @!P0 BRA `(.L_x_0) ;  /* 0x0000000000a48947 */ /* 0x000fea0003800000 */
[----:B------:R-:W0:Y:S01]  /*0a30*/  LDC R13, c[0x0][0x398] ;  /* 0x0000e600ff0d7b82 */ /* 0x000e220000000800 */
[----:B------:R-:W-:-:S05]  /*0a40*/  SHF.L.U32 R16, R16, 0x1, RZ ;  /* 0x0000000110107819 */ /* 0x000fca00000006ff */
[C---:B------:R-:W-:Y:S02]  /*0a50*/  IMAD.IADD R3, R16.reuse, 0x1, R3 ;  /* 0x0000000110037824 */ /* 0x040fe400078e0203 */
[----:B------:R-:W-:Y:S01]  /*0a60*/  IMAD.IADD R17, R16, 0x1, R0 ;  /* 0x0000000110117824 */ /* 0x000fe200078e0200 */
[----:B------:R-:W-:Y:S01]  /*0a70*/  IADD3 R0, PT, PT, -R9, RZ, RZ ;  /* 0x000000ff09007210 */ /* 0x000fe20007ffe1ff */
[----:B------:R-:W-:Y:S02]  /*0a80*/  IMAD.IADD R19, R8, 0x1, R3 ;  /* 0x0000000108137824 */ /* 0x000fe400078e0203 */
[----:B------:R-:W-:-:S07]  /*0a90*/  IMAD R18, R17, R5, R6 ;  /* 0x0000000511127224 */ /* 0x000fce00078e0206 */
.L_x_3:
[----:B0-----:R-:W-:Y:S01]  /*0aa0*/  IMAD.MOV.U32 R5, RZ, RZ, R13 ;  /* 0x000000ffff057224 */ /* 0x001fe200078e000d */
[----:B------:R-:W-:Y:S01]  /*0ab0*/  VIMNMX R8, PT, PT, R6, R17, !PT ;  /* 0x0000001106087248 */ /* 0x000fe20007fe0100 */
[----:B------:R-:W-:Y:S02]  /*0ac0*/  HFMA2 R20, -RZ, RZ, 0, 0 ;  /* 0x00000000ff147431 */ /* 0x000fe400000001ff */
[----:B------:R-:W-:Y:S01]  /*0ad0*/  IMAD.MOV.U32 R22, RZ, RZ, RZ ;  /* 0x000000ffff167224 */ /* 0x000fe200078e00ff */
[-C--:B------:R-:W-:Y:S02]  /*0ae0*/  ISETP.GE.AND P0, PT, R3, R5.reuse, PT ;  /* 0x000000050300720c */ /* 0x080fe40003f06270 */
[-C--:B------:R-:W-:Y:S02]  /*0af0*/  ISETP.GE.AND P1, PT, R8, R5.reuse, PT ;  /* 0x000000050800720c */ /* 0x080fe40003f26270 */
[----:B------:R-:W-:-:S11]  /*0b00*/  ISETP.GE.U32.OR P0, PT, R4, R5, P0 ;  /* 0x000000050400720c */ /* 0x000fd60000706470 */
[----:B------:R-:W0:Y:S08]  /*0b10*/  @!P1 LDC.64 R8, c[0x0][0x388] ;  /* 0x0000e200ff089b82 */ /* 0x000e300000000a00 */
[----:B------:R-:W1:Y:S01]  /*0b20*/  @!P0 LDC.64 R14, c[0x0][0x380] ;  /* 0x0000e000ff0e8b82 */ /* 0x000e620000000a00 */
[----:B0-----:R-:W-:-:S05]  /*0b30*/  @!P1 IMAD.WIDE R8, R18, 0x4, R8 ;  /* 0x0000000412089825 */ /* 0x001fca00078e0208 */
[----:B------:R-:W2:Y:S01]  /*0b40*/  @!P1 LDG.E R22, desc[UR8][R8.64] ;  /* 0x0000000808169981 */ /* 0x000ea2000c1e1900 */
[----:B-1----:R-:W-:-:S05]  /*0b50*/  @!P0 IMAD.WIDE.U32 R14, R19, 0x4, R14 ;  /* 0x00000004130e8825 */ /* 0x002fca00078e000e */
[----:B------:R-:W3:Y:S01]  /*0b60*/  @!P0 LDG.E R20, desc[UR8][R14.64] ;  /* 0x000000080e148981 */ /* 0x000ee2000c1e1900 */
[C---:B------:R-:W-:Y:S01]  /*0b70*/  ISETP.GE.AND P0, PT, R16.reuse, R5, PT ;  /* 0x000000051000720c */ /* 0x040fe20003f06270 */
[----:B------:R-:W-:-:S05]  /*0b80*/  VIADD R24, R16, 0x1 ;  /* 0x0000000110187836 */ /* 0x000fca0000000000 */
[----:B------:R-:W-:Y:S02]  /*0b90*/  ISETP.GE.AND P1, PT, R24, R5, PT ;  /* 0x000000051800720c */ /* 0x000fe40003f26270 */
[----:B------:R-:W-:Y:S01]  /*0ba0*/  IADD3 R0, PT, PT, R0, 0x1, RZ ;  /* 0x0000000100007810 */ /* 0x000fe20007ffe0ff */
[----:B------:R-:W-:Y:S01]  /*0bb0*/  VIADD R17, R17, 0x2 ;  /* 0x0000000211117836 */ /* 0x000fe20000000000 */
[----:B------:R-:W-:Y:S01]  /*0bc0*/  IADD3 R16, PT, PT, R16, 0x2, RZ ;  /* 0x0000000210107810 */ /* 0x000fe20007ffe0ff */
[----:B------:R-:W-:Y:S01]  /*0bd0*/  VIADD R3, R3, 0x2 ;  /* 0x0000000203037836 */ /* 0x000fe20000000000 */
[----:B------:R-:W-:Y:S01]  /*0be0*/  IADD3 R19, PT, PT, R19, 0x2, RZ ;  /* 0x0000000213137810 */ /* 0x000fe20007ffe0ff */
[----:B------:R-:W-:Y:S01]  /*0bf0*/  IMAD R18, R5, 0x2, R18 ;  /* 0x0000000205127824 */ /* 0x000fe200078e0212 */
[----:B---3--:R-:W-:Y:S04]  /*0c00*/  STS [R7], R20 ;  /* 0x0000001407007388 */ /* 0x008fe80000000800 */
[----:B--2---:R-:W-:Y:S01]  /*0c10*/  STS [R11], R22 ;  /* 0x000000160b007388 */ /* 0x004fe20000000800 */
[----:B------:R-:W-:Y:S06]  /*0c20*/  BAR.SYNC.DEFER_BLOCKING 0x0 ;  /* 0x0000000000007b1d */ /* 0x000fec0000010000 */
[----:B------:R-:W-:Y:S04]  /*0c30*/  @!P0 LDS R21, [R10] ;  /* 0x000000000a158984 */ /* 0x000fe80000000800 */
[----:B------:R-:W0:Y:S04]  /*0c40*/  @!P0 LDS R23, [R12] ;  /* 0x000000000c178984 */ /* 0x000e280000000800 */
[----:B------:R-:W-:Y:S04]  /*0c50*/  @!P1 LDS R24, [R10+0x4] ;  /* 0x000004000a189984 */ /* 0x000fe80000000800 */
[----:B------:R-:W1:Y:S01]  /*0c60*/  @!P1 LDS R15, [R12+0x8] ;  /* 0x000008000c0f9984 */ /* 0x000e620000000800 */
[----:B0-----:R-:W-:Y:S01]  /*0c70*/  @!P0 IMAD R2, R21, R23, R2 ;  /* 0x0000001715028224 */ /* 0x001fe200078e0202 */
[----:B------:R-:W-:Y:S01]  /*0c80*/  BAR.SYNC.DEFER_BLOCKING 0x0 ;  /* 0x0000000000007b1d */ /* 0x000fe20000010000 */
[----:B------:R-:W-:-:S02]  /*0c90*/  ISETP.NE.AND P0, PT, R0, RZ, PT ;  /* 0x000000ff0000720c */ /* 0x000fc40003f05270 */
[----:B-1----:R-:W-:-:S11]  /*0ca0*/  @!P1 IMAD R2, R15, R24, R2 ;  /* 0x000000180f029224 */ /* 0x002fd600078e0202 */
[----:B------:R-:W-:Y:S05]  /*0cb0*/  @P0 BRA `(.L_x_3) ;  /* 0xfffffffc00780947 */ /* 0x000fea000383ffff */
.L_x_0:
[----:B------:R-:W-:-:S04]  /*0cc0*/  VIMNMX R0, PT, PT, R4, R6, !PT ;  /* 0x0000000604007248 */ /* 0x000fc80007fe0100 */
[----:B------:R-:W-:-:S13]  /*0cd0*/  ISETP.GE.AND P0, PT, R0, R5, PT ;  /* 0x000000050000720c */ /* 0x000fda0003f06270 */
[----:B------:R-:W-:Y:S05]  /*0ce0*/  @P0 EXIT ;  /* 0x000000000000094d */ /* 0x000fea0003800000 */
[----:B------:R-:W0:Y:S01]  /*0cf0*/  LDC.64 R8, c[0x0][0x390] ;  /* 0x0000e400ff087b82 */ /* 0x000e220000000a00 */
[----:B------:R-:W-:-:S04]  /*0d00*/  IMAD R5, R4, R5, R6 ;  /* 0x0000000504057224 */ /* 0x000fc800078e0206 */
[----:B0-----:R-:W-:-:S05]  /*0d10*/  IMAD.WIDE R4, R5, 0x4, R8 ;  /* 0x0000000405047825 */ /* 0x001fca00078e0208 */
[----:B------:R-:W-:Y:S01]  /*0d20*/  STG.E desc[UR8][R4.64], R2 ;  /* 0x0000000204007986 */ /* 0x000fe2000c101908 */
[----:B------:R-:W-:Y:S05]  /*0d30*/  EXIT ;  /* 0x000000000000794d */ /* 0x000fea0003800000 */
.L_x_4:
[----:B------:R-:W-:-:S00]  /*0d40*/  BRA `(.L_x_4) ;  /* 0xfffffffc00fc7947 */ /* 0x000fc0000383ffff */
[----:B------:R-:W-:-:S00]  /*0d50*/  NOP ;  /* 0x0000000000007918 */ /* 0x000fc00000000000 */
        /* <DEDUP_REMOVED lines=10> */
.L_x_5:


//--------------------- .nv.shared._Z11matrixMulV2PiS_S_i --------------------------
	.section	.nv.shared._Z11matrixMulV2PiS_S_i,"aw",@nobits
	.sectionflags	@""
	.align	4
.nv.shared._Z11matrixMulV2PiS_S_i:
	.zero		1056


//--------------------- .nv.shared.reserved.0     --------------------------
	.section	.nv.shared.reserved.0,"aw",@nobits
	.weak		__nv_reservedSMEM_offset_0_alias
	.size		__nv_reservedSMEM_offset_0_alias, 0, 64
	.other		__nv_reservedSMEM_offset_0_alias,@"STO_CUDA_RESERVED_SHARED STV_DEFAULT"
__nv_reservedSMEM_offset_0_alias:
	.zero		0
	.zero		64


//--------------------- .nv.constant0._Z11matrixMulV2PiS_S_i --------------------------
	.section	.nv.constant0._Z11matrixMulV2PiS_S_i,"a",@progbits
	.sectionflags	@""
	.align	4
.nv.constant0._Z11matrixMulV2PiS_S_i:
	.zero		924


//--------------------- SYMBOLS --------------------------

	.type		.nv.reservedSmem.offset0,@object
	.size		.nv.reservedSmem.offset0,0x4
	.type		.nv.reservedSmem.cap,@object
	.size		.nv.reservedSmem.cap,0x4
